	.headerflags	@"EF_CUDA_TEXMODE_UNIFIED EF_CUDA_64BIT_ADDRESS EF_CUDA_ACCELERATORS EF_CUDA_SM90 EF_CUDA_VIRTUAL_SM(EF_CUDA_SM90)"
	.elftype	@"ET_EXEC"


//--------------------- .nv.info                  --------------------------
	.section	.nv.info,"",@"SHT_CUDA_INFO"
	.align	4


	//----- nvinfo : EIATTR_REGCOUNT
	.align		4
        /*0000*/ 	.byte	0x04, 0x2f
        /*0002*/ 	.short	(.L_3 - .L_2)
	.align		4
.L_2:
        /*0004*/ 	.word	index@(triton_poi_fused__native_batch_norm_legit_no_training_convolution_elu_0)
        /*0008*/ 	.word	0x00000016


	//----- nvinfo : EIATTR_MIN_STACK_SIZE
	.align		4
.L_3:
        /*000c*/ 	.byte	0x04, 0x12
        /*000e*/ 	.short	(.L_5 - .L_4)
	.align		4
.L_4:
        /*0010*/ 	.word	index@(triton_poi_fused__native_batch_norm_legit_no_training_convolution_elu_0)
        /*0014*/ 	.word	0x00000000


	//----- nvinfo : EIATTR_FRAME_SIZE
	.align		4
.L_5:
        /*0018*/ 	.byte	0x04, 0x11
        /*001a*/ 	.short	(.L_7 - .L_6)
	.align		4
.L_6:
        /*001c*/ 	.word	index@(triton_poi_fused__native_batch_norm_legit_no_training_convolution_elu_0)
        /*0020*/ 	.word	0x00000000


	//----- nvinfo : EIATTR_MIN_STACK_SIZE
	.align		4
.L_7:
        /*0024*/ 	.byte	0x04, 0x12
        /*0026*/ 	.short	(.L_9 - .L_8)
	.align		4
.L_8:
        /*0028*/ 	.word	index@(triton_poi_fused__native_batch_norm_legit_no_training_convolution_elu_0)
        /*002c*/ 	.word	0x00000000
.L_9:


//--------------------- .nv.info.triton_poi_fused__native_batch_norm_legit_no_training_convolution_elu_0 --------------------------
	.section	.nv.info.triton_poi_fused__native_batch_norm_legit_no_training_convolution_elu_0,"",@"SHT_CUDA_INFO"
	.sectionflags	@""
	.align	4


	//----- nvinfo : EIATTR_CUDA_API_VERSION
	.align		4
        /*0000*/ 	.byte	0x04, 0x37
        /*0002*/ 	.short	(.L_11 - .L_10)
.L_10:
        /*0004*/ 	.word	0x0000007c


	//----- nvinfo : EIATTR_KPARAM_INFO
	.align		4
.L_11:
        /*0008*/ 	.byte	0x04, 0x17
        /*000a*/ 	.short	(.L_13 - .L_12)
.L_12:
        /*000c*/ 	.word	0x00000000
        /*0010*/ 	.short	0x0007
        /*0012*/ 	.short	0x0038
        /*0014*/ 	.byte	0x00, 0xf0, 0x11, 0x00


	//----- nvinfo : EIATTR_KPARAM_INFO
	.align		4
.L_13:
        /*0018*/ 	.byte	0x04, 0x17
        /*001a*/ 	.short	(.L_15 - .L_14)
.L_14:
        /*001c*/ 	.word	0x00000000
        /*0020*/ 	.short	0x0006
        /*0022*/ 	.short	0x0030
        /*0024*/ 	.byte	0x00, 0xf4, 0x21, 0x00


	//----- nvinfo : EIATTR_KPARAM_INFO
	.align		4
.L_15:
        /*0028*/ 	.byte	0x04, 0x17
        /*002a*/ 	.short	(.L_17 - .L_16)
.L_16:
        /*002c*/ 	.word	0x00000000
        /*0030*/ 	.short	0x0005
        /*0032*/ 	.short	0x0028
        /*0034*/ 	.byte	0x00, 0xf4, 0x21, 0x00


	//----- nvinfo : EIATTR_KPARAM_INFO
	.align		4
.L_17:
        /*0038*/ 	.byte	0x04, 0x17
        /*003a*/ 	.short	(.L_19 - .L_18)
.L_18:
        /*003c*/ 	.word	0x00000000
        /*0040*/ 	.short	0x0004
        /*0042*/ 	.short	0x0020
        /*0044*/ 	.byte	0x00, 0xf4, 0x21, 0x00


	//----- nvinfo : EIATTR_KPARAM_INFO
	.align		4
.L_19:
        /*0048*/ 	.byte	0x04, 0x17
        /*004a*/ 	.short	(.L_21 - .L_20)
.L_20:
        /*004c*/ 	.word	0x00000000
        /*0050*/ 	.short	0x0003
        /*0052*/ 	.short	0x0018
        /*0054*/ 	.byte	0x00, 0xf4, 0x21, 0x00


	//----- nvinfo : EIATTR_KPARAM_INFO
	.align		4
.L_21:
        /*0058*/ 	.byte	0x04, 0x17
        /*005a*/ 	.short	(.L_23 - .L_22)
.L_22:
        /*005c*/ 	.word	0x00000000
        /*0060*/ 	.short	0x0002
        /*0062*/ 	.short	0x0010
        /*0064*/ 	.byte	0x00, 0xf4, 0x21, 0x00


	//----- nvinfo : EIATTR_KPARAM_INFO
	.align		4
.L_23:
        /*0068*/ 	.byte	0x04, 0x17
        /*006a*/ 	.short	(.L_25 - .L_24)
.L_24:
        /*006c*/ 	.word	0x00000000
        /*0070*/ 	.short	0x0001
        /*0072*/ 	.short	0x0008
        /*0074*/ 	.byte	0x00, 0xf4, 0x21, 0x00


	//----- nvinfo : EIATTR_KPARAM_INFO
	.align		4
.L_25:
        /*0078*/ 	.byte	0x04, 0x17
        /*007a*/ 	.short	(.L_27 - .L_26)
.L_26:
        /*007c*/ 	.word	0x00000000
        /*0080*/ 	.short	0x0000
        /*0082*/ 	.short	0x0000
        /*0084*/ 	.byte	0x00, 0xf4, 0x21, 0x00


	//----- nvinfo : EIATTR_SPARSE_MMA_MASK
	.align		4
.L_27:
        /*0088*/ 	.byte	0x03, 0x50
        /*008a*/ 	.short	0x0000


	//----- nvinfo : EIATTR_MAXREG_COUNT
	.align		4
        /*008c*/ 	.byte	0x03, 0x1b
        /*008e*/ 	.short	0x00ff


	//----- nvinfo : EIATTR_EXIT_INSTR_OFFSETS
	.align		4
        /*0090*/ 	.byte	0x04, 0x1c
        /*0092*/ 	.short	(.L_29 - .L_28)


	//   ....[0]....
.L_28:
        /*0094*/ 	.word	0x00000520


	//   ....[1]....
        /*0098*/ 	.word	0x00000540


	//----- nvinfo : EIATTR_REQNTID
	.align		4
.L_29:
        /*009c*/ 	.byte	0x04, 0x10
        /*009e*/ 	.short	(.L_31 - .L_30)
.L_30:
        /*00a0*/ 	.word	0x00000020
        /*00a4*/ 	.word	0x00000001
        /*00a8*/ 	.word	0x00000001


	//----- nvinfo : EIATTR_CBANK_PARAM_SIZE
	.align		4
.L_31:
        /*00ac*/ 	.byte	0x03, 0x19
        /*00ae*/ 	.short	0x003c


	//----- nvinfo : EIATTR_PARAM_CBANK
	.align		4
        /*00b0*/ 	.byte	0x04, 0x0a
        /*00b2*/ 	.short	(.L_33 - .L_32)
	.align		4
.L_32:
        /*00b4*/ 	.word	index@(.nv.constant0.triton_poi_fused__native_batch_norm_legit_no_training_convolution_elu_0)
        /*00b8*/ 	.short	0x0210
        /*00ba*/ 	.short	0x003c


	//----- nvinfo : EIATTR_SW_WAR
	.align		4
.L_33:
        /*00bc*/ 	.byte	0x04, 0x36
        /*00be*/ 	.short	(.L_35 - .L_34)
.L_34:
        /*00c0*/ 	.word	0x00000008
.L_35:


//--------------------- .nv.callgraph             --------------------------
	.section	.nv.callgraph,"",@"SHT_CUDA_CALLGRAPH"
	.align	4
	.sectionentsize	8
	.align		4
        /*0000*/ 	.word	0x00000000
	.align		4
        /*0004*/ 	.word	0xffffffff
	.align		4
        /*0008*/ 	.word	0x00000000
	.align		4
        /*000c*/ 	.word	0xfffffffe
	.align		4
        /*0010*/ 	.word	0x00000000
	.align		4
        /*0014*/ 	.word	0xfffffffd
	.align		4
        /*0018*/ 	.word	0x00000000
	.align		4
        /*001c*/ 	.word	0xfffffffc


//--------------------- .nv.constant4             --------------------------
	.section	.nv.constant4,"a",@progbits
	.align	8
	.align		8
.nv.constant4:
        /*0000*/ 	.dword	_$_str
	.align		8
        /*0008*/ 	.dword	_$_str_$_2


//--------------------- .text.triton_poi_fused__native_batch_norm_legit_no_training_convolution_elu_0 --------------------------
	.section	.text.triton_poi_fused__native_batch_norm_legit_no_training_convolution_elu_0,"ax",@progbits
	.align	128
        .global         triton_poi_fused__native_batch_norm_legit_no_training_convolution_elu_0
        .type           triton_poi_fused__native_batch_norm_legit_no_training_convolution_elu_0,@function
        .size           triton_poi_fused__native_batch_norm_legit_no_training_convolution_elu_0,(.L_x_1 - triton_poi_fused__native_batch_norm_legit_no_training_convolution_elu_0)
        .other          triton_poi_fused__native_batch_norm_legit_no_training_convolution_elu_0,@"STO_CUDA_ENTRY STV_DEFAULT"
triton_poi_fused__native_batch_norm_legit_no_training_convolution_elu_0:
.text.triton_poi_fused__native_batch_norm_legit_no_training_convolution_elu_0:
[----:B------:R-:W0:Y:S01]  /*0000*/  LDC R1, c[0x0][0x28] ;  /* 0x00000a00ff017b82 */ /* 0x000e220000000800 */
[----:B------:R-:W1:Y:S07]  /*0010*/  S2R R19, SR_TID.X ;  /* 0x0000000000137919 */ /* 0x000e6e0000002100 */
[----:B------:R-:W2:Y:S01]  /*0020*/  LDC.64 R6, c[0x0][0x230] ;  /* 0x00008c00ff067b82 */ /* 0x000ea20000000a00 */
[----:B------:R-:W-:Y:S01]  /*0030*/  HFMA2.MMA R18, -RZ, RZ, 0, 0 ;  /* 0x00000000ff127435 */ /* 0x000fe200000001ff */
[----:B------:R-:W-:Y:S01]  /*0040*/  ULDC.64 UR4, c[0x0][0x208] ;  /* 0x0000820000047ab9 */ /* 0x000fe20000000a00 */
[----:B------:R-:W3:Y:S05]  /*0050*/  S2R R3, SR_CTAID.X ;  /* 0x0000000000037919 */ /* 0x000eea0000002500 */
[----:B------:R-:W4:Y:S08]  /*0060*/  LDC.64 R4, c[0x0][0x220] ;  /* 0x00008800ff047b82 */ /* 0x000f300000000a00 */
[----:B------:R-:W5:Y:S08]  /*0070*/  LDC.64 R8, c[0x0][0x228] ;  /* 0x00008a00ff087b82 */ /* 0x000f700000000a00 */
[----:B------:R-:W5:Y:S01]  /*0080*/  LDC.64 R10, c[0x0][0x238] ;  /* 0x00008e00ff0a7b82 */ /* 0x000f620000000a00 */
[----:B-1----:R-:W-:-:S07]  /*0090*/  LOP3.LUT R0, R19, 0xf, RZ, 0xc0, !PT ;  /* 0x0000000f13007812 */ /* 0x002fce00078ec0ff */
[----:B------:R-:W1:Y:S01]  /*00a0*/  LDC.64 R12, c[0x0][0x240] ;  /* 0x00009000ff0c7b82 */ /* 0x000e620000000a00 */
[----:B---3--:R-:W-:Y:S02]  /*00b0*/  SHF.R.S32.HI R2, RZ, 0x1b, R3 ;  /* 0x0000001bff027819 */ /* 0x008fe40000011403 */
[----:B------:R-:W-:Y:S02]  /*00c0*/  LEA R0, R3, R0, 0x4 ;  /* 0x0000000003007211 */ /* 0x000fe400078e20ff */
[----:B------:R-:W-:Y:S02]  /*00d0*/  SGXT R3, R2, 0x1 ;  /* 0x000000010203781a */ /* 0x000fe40000000200 */
[----:B------:R-:W-:Y:S02]  /*00e0*/  ISETP.GE.AND P0, PT, R0, 0x10, PT ;  /* 0x000000100000780c */ /* 0x000fe40003f06270 */
[----:B------:R-:W-:-:S04]  /*00f0*/  LEA.HI R3, R3, R0, RZ, 0x2 ;  /* 0x0000000003037211 */ /* 0x000fc800078f10ff */
[----:B------:R-:W-:-:S04]  /*0100*/  LOP3.LUT R3, R3, 0xfffffffc, RZ, 0xc0, !PT ;  /* 0xfffffffc03037812 */ /* 0x000fc800078ec0ff */
[----:B------:R-:W-:Y:S02]  /*0110*/  IADD3 R15, R0, -R3, RZ ;  /* 0x80000003000f7210 */ /* 0x000fe40007ffe0ff */
[----:B------:R-:W3:Y:S03]  /*0120*/  LDC.64 R2, c[0x0][0x210] ;  /* 0x00008400ff027b82 */ /* 0x000ee60000000a00 */
[----:B--2---:R-:W-:-:S05]  /*0130*/  IMAD.WIDE R6, R15, 0x4, R6 ;  /* 0x000000040f067825 */ /* 0x004fca00078e0206 */
[----:B------:R5:W2:Y:S01]  /*0140*/  @!P0 LDG.E.EL R18, desc[UR4][R6.64] ;  /* 0x0000000406128981 */ /* 0x000aa2000c2e1900 */
[----:B------:R-:W-:Y:S02]  /*0150*/  CS2R R16, SRZ ;  /* 0x0000000000107805 */ /* 0x000fe4000001ff00 */
[----:B------:R-:W-:Y:S01]  /*0160*/  MOV R14, RZ ;  /* 0x000000ff000e7202 */ /* 0x000fe20000000f00 */
[----:B----4-:R-:W-:-:S05]  /*0170*/  IMAD.WIDE R4, R15, 0x4, R4 ;  /* 0x000000040f047825 */ /* 0x010fca00078e0204 */
[----:B------:R4:W2:Y:S01]  /*0180*/  @!P0 LDG.E.EL R17, desc[UR4][R4.64] ;  /* 0x0000000404118981 */ /* 0x0008a2000c2e1900 */
[----:B-----5:R-:W-:-:S04]  /*0190*/  IMAD.WIDE R6, R15, 0x4, R8 ;  /* 0x000000040f067825 */ /* 0x020fc800078e0208 */
[----:B---3--:R-:W-:Y:S01]  /*01a0*/  IMAD.WIDE R2, R0, 0x4, R2 ;  /* 0x0000000400027825 */ /* 0x008fe200078e0202 */
[----:B------:R3:W5:Y:S04]  /*01b0*/  @!P0 LDG.E.EL R16, desc[UR4][R6.64] ;  /* 0x0000000406108981 */ /* 0x000768000c2e1900 */
[----:B------:R-:W5:Y:S01]  /*01c0*/  @!P0 LDG.E R14, desc[UR4][R2.64] ;  /* 0x00000004020e8981 */ /* 0x000f62000c1e1900 */
[----:B0-----:R-:W-:-:S04]  /*01d0*/  IMAD.WIDE R8, R15, 0x4, R10 ;  /* 0x000000040f087825 */ /* 0x001fc800078e020a */
[----:B-1----:R-:W-:Y:S01]  /*01e0*/  IMAD.WIDE R10, R15, 0x4, R12 ;  /* 0x000000040f0a7825 */ /* 0x002fe200078e020c */
[----:B------:R-:W-:-:S06]  /*01f0*/  CS2R R12, SRZ ;  /* 0x00000000000c7805 */ /* 0x000fcc000001ff00 */
[----:B------:R-:W5:Y:S04]  /*0200*/  @!P0 LDG.E.EL R12, desc[UR4][R8.64] ;  /* 0x00000004080c8981 */ /* 0x000f68000c2e1900 */
[----:B------:R-:W5:Y:S01]  /*0210*/  @!P0 LDG.E.EL R13, desc[UR4][R10.64] ;  /* 0x000000040a0d8981 */ /* 0x000f62000c2e1900 */
[----:B----4-:R-:W-:Y:S01]  /*0220*/  HFMA2.MMA R4, -RZ, RZ, 1.625, 0 ;  /* 0x3e800000ff047435 */ /* 0x010fe200000001ff */
[----:B---3--:R-:W-:Y:S01]  /*0230*/  MOV R7, 0x3ab5ebe6 ;  /* 0x3ab5ebe600077802 */ /* 0x008fe20000000f00 */
[----:B--2---:R-:W-:-:S04]  /*0240*/  FADD R18, R18, 9.9999997473787516356e-06 ;  /* 0x3727c5ac12127421 */ /* 0x004fc80000000000 */
[----:B------:R-:W0:Y:S02]  /*0250*/  MUFU.SQRT R15, R18 ;  /* 0x00000012000f7308 */ /* 0x000e240000002000 */
[C---:B0-----:R-:W-:Y:S02]  /*0260*/  FSETP.GT.AND P0, PT, R15.reuse, 8.50705917302346158658e+37, PT ;  /* 0x7e8000000f00780b */ /* 0x041fe40003f04000 */
[----:B------:R-:W-:-:S11]  /*0270*/  FSETP.GEU.AND P1, PT, R15, 1.175494350822287508e-38, PT ;  /* 0x008000000f00780b */ /* 0x000fd60003f2e000 */
[----:B------:R-:W-:-:S04]  /*0280*/  @P0 FMUL R15, R15, 0.25 ;  /* 0x3e8000000f0f0820 */ /* 0x000fc80000400000 */
[----:B------:R-:W-:-:S06]  /*0290*/  @!P1 FMUL R15, R15, 16777216 ;  /* 0x4b8000000f0f9820 */ /* 0x000fcc0000400000 */
[----:B------:R-:W0:Y:S01]  /*02a0*/  MUFU.RCP R15, R15 ;  /* 0x0000000f000f7308 */ /* 0x000e220000001000 */
[----:B------:R-:W-:Y:S01]  /*02b0*/  FSEL R4, R4, 1, P0 ;  /* 0x3f80000004047808 */ /* 0x000fe20000000000 */
[----:B-----5:R-:W-:-:S04]  /*02c0*/  FADD R17, R17, R14 ;  /* 0x0000000e11117221 */ /* 0x020fc80000000000 */
[----:B------:R-:W-:Y:S01]  /*02d0*/  @!P1 FMUL R4, R4, 16777216 ;  /* 0x4b80000004049820 */ /* 0x000fe20000400000 */
[----:B------:R-:W-:-:S03]  /*02e0*/  FADD R16, R17, -R16 ;  /* 0x8000001011107221 */ /* 0x000fc60000000000 */
[----:B0-----:R-:W-:-:S04]  /*02f0*/  FMUL R5, R15, R4 ;  /* 0x000000040f057220 */ /* 0x001fc80000400000 */
[----:B------:R-:W-:-:S04]  /*0300*/  FMUL R16, R16, R5 ;  /* 0x0000000510107220 */ /* 0x000fc80000400000 */
[----:B------:R-:W-:-:S04]  /*0310*/  FFMA R12, R16, R12, R13 ;  /* 0x0000000c100c7223 */ /* 0x000fc8000000000d */
[----:B------:R-:W-:-:S06]  /*0320*/  FMUL R4, R12, 1.4426950216293334961 ;  /* 0x3fb8aa3b0c047820 */ /* 0x000fcc0000400000 */
[----:B------:R-:W0:Y:S01]  /*0330*/  FRND R4, R4 ;  /* 0x0000000400047307 */ /* 0x000e220000201000 */
[----:B------:R-:W-:-:S05]  /*0340*/  FADD.FTZ R5, |R12|, -RZ ;  /* 0x800000ff0c057221 */ /* 0x000fca0000010200 */
[----:B------:R-:W-:-:S04]  /*0350*/  FSETP.GEU.AND P0, PT, R5, 0.40999999642372131348, PT ;  /* 0x3ed1eb850500780b */ /* 0x000fc80003f0e000 */
[----:B0-----:R-:W-:-:S05]  /*0360*/  FSEL R5, R4, RZ, P0 ;  /* 0x000000ff04057208 */ /* 0x001fca0000000000 */
[C---:B------:R-:W-:Y:S01]  /*0370*/  FFMA.FTZ R6, -R5.reuse, 0.693145751953125, R12 ;  /* 0x3f31720005067823 */ /* 0x040fe2000001010c */
[----:B------:R-:W-:-:S03]  /*0380*/  FSETP.NEU.AND P2, PT, R5, 128, PT ;  /* 0x430000000500780b */ /* 0x000fc60003f4d000 */
[C---:B------:R-:W-:Y:S01]  /*0390*/  FFMA.FTZ R8, -R5.reuse, 1.428606765330187045e-06, R6 ;  /* 0x35bfbe8e05087823 */ /* 0x040fe20000010106 */
[----:B------:R-:W-:-:S03]  /*03a0*/  FSEL R6, R5, 127, P2 ;  /* 0x42fe000005067808 */ /* 0x000fc60001000000 */
[----:B------:R-:W-:-:S04]  /*03b0*/  FFMA.FTZ R5, R8, R7, 0.0083824126049876213074 ;  /* 0x3c09566308057423 */ /* 0x000fc80000010007 */
[C---:B------:R-:W-:Y:S01]  /*03c0*/  FFMA.FTZ R5, R8.reuse, R5, 0.041667830199003219604 ;  /* 0x3d2aabe308057423 */ /* 0x040fe20000010005 */
[----:B------:R-:W0:Y:S03]  /*03d0*/  MUFU.EX2 R7, R6 ;  /* 0x0000000600077308 */ /* 0x000e260000000800 */
[----:B------:R-:W-:-:S04]  /*03e0*/  FFMA.FTZ R5, R8, R5, 0.16666397452354431152 ;  /* 0x3e2aa9f608057423 */ /* 0x000fc80000010005 */
[----:B------:R-:W-:-:S04]  /*03f0*/  FFMA.FTZ R5, R8, R5, 0.49999994039535522461 ;  /* 0x3efffffe08057423 */ /* 0x000fc80000010005 */
[----:B------:R-:W-:-:S04]  /*0400*/  FMUL R5, R8, R5 ;  /* 0x0000000508057220 */ /* 0x000fc80000400000 */
[----:B------:R-:W-:Y:S01]  /*0410*/  FFMA.FTZ R8, R8, R5, R8 ;  /* 0x0000000508087223 */ /* 0x000fe20000010008 */
[----:B0-----:R-:W-:Y:S01]  /*0420*/  FADD R10, R7, -1 ;  /* 0xbf800000070a7421 */ /* 0x001fe20000000000 */
[----:B------:R-:W0:Y:S01]  /*0430*/  LDC.64 R4, c[0x0][0x218] ;  /* 0x00008600ff047b82 */ /* 0x000e220000000a00 */
[----:B------:R-:W-:Y:S02]  /*0440*/  LOP3.LUT P0, RZ, R19, 0x10, RZ, 0xc0, !PT ;  /* 0x0000001013ff7812 */ /* 0x000fe4000780c0ff */
[----:B------:R-:W-:Y:S01]  /*0450*/  FFMA.FTZ R7, R7, R8, R10 ;  /* 0x0000000807077223 */ /* 0x000fe2000001000a */
[----:B------:R-:W-:Y:S02]  /*0460*/  FSETP.NEU.AND P1, PT, R12, RZ, PT ;  /* 0x000000ff0c00720b */ /* 0x000fe40003f2d000 */
[----:B------:R-:W-:Y:S01]  /*0470*/  ISETP.LT.AND P0, PT, R0, 0x10, !P0 ;  /* 0x000000100000780c */ /* 0x000fe20004701270 */
[----:B------:R-:W-:Y:S01]  /*0480*/  @!P2 FADD R7, R7, R7 ;  /* 0x000000070707a221 */ /* 0x000fe20000000000 */
[----:B------:R-:W-:-:S02]  /*0490*/  FSETP.GT.AND P2, PT, R6, 128, PT ;  /* 0x430000000600780b */ /* 0x000fc40003f44000 */
[----:B------:R-:W-:Y:S02]  /*04a0*/  FSETP.GEU.AND P3, PT, R6, -25, PT ;  /* 0xc1c800000600780b */ /* 0x000fe40003f6e000 */
[----:B------:R-:W-:-:S04]  /*04b0*/  FSEL R7, R7, +INF , !P2 ;  /* 0x7f80000007077808 */ /* 0x000fc80005000000 */
[----:B------:R-:W-:Y:S01]  /*04c0*/  FSEL R7, R7, -1, P3 ;  /* 0xbf80000007077808 */ /* 0x000fe20001800000 */
[C---:B------:R-:W-:Y:S01]  /*04d0*/  @!P1 FADD R7, R12.reuse, R12 ;  /* 0x0000000c0c079221 */ /* 0x040fe20000000000 */
[C---:B------:R-:W-:Y:S01]  /*04e0*/  FSETP.GT.AND P1, PT, R12.reuse, RZ, PT ;  /* 0x000000ff0c00720b */ /* 0x040fe20003f24000 */
[----:B------:R1:W-:Y:S03]  /*04f0*/  @P0 STG.E desc[UR4][R2.64], R17 ;  /* 0x0000001102000986 */ /* 0x0003e6000c101904 */
[----:B------:R-:W-:Y:S01]  /*0500*/  FSEL R7, R12, R7, P1 ;  /* 0x000000070c077208 */ /* 0x000fe20000800000 */
[----:B0-----:R-:W-:Y:S01]  /*0510*/  IMAD.WIDE R4, R0, 0x4, R4 ;  /* 0x0000000400047825 */ /* 0x001fe200078e0204 */
[----:B------:R-:W-:Y:S07]  /*0520*/  @!P0 EXIT ;  /* 0x000000000000894d */ /* 0x000fee0003800000 */
[----:B------:R-:W-:Y:S01]  /*0530*/  STG.E desc[UR4][R4.64], R7 ;  /* 0x0000000704007986 */ /* 0x000fe2000c101904 */
[----:B------:R-:W-:Y:S05]  /*0540*/  EXIT ;  /* 0x000000000000794d */ /* 0x000fea0003800000 */
.L_x_0:
[----:B------:R-:W-:-:S00]  /*0550*/  BRA `(.L_x_0) ;  /* 0xfffffffc00fc7947 */ /* 0x000fc0000383ffff */
[----:B------:R-:W-:-:S00]  /*0560*/  NOP ;  /* 0x0000000000007918 */ /* 0x000fc00000000000 */
        /* <DEDUP_REMOVED lines=9> */
.L_x_1:


//--------------------- .nv.global.init           --------------------------
	.section	.nv.global.init,"aw",@progbits
.nv.global.init:
	.type		_$_str,@object
	.size		_$_str,(_$_str_$_2 - _$_str)
_$_str:
        /*0000*/ 	.byte	0x5f, 0x5f, 0x43, 0x55, 0x44, 0x41, 0x5f, 0x46, 0x54, 0x5a, 0x00
	.type		_$_str_$_2,@object
	.size		_$_str_$_2,(.L_1 - _$_str_$_2)
_$_str_$_2:
        /*000b*/ 	.byte	0x5f, 0x5f, 0x43, 0x55, 0x44, 0x41, 0x5f, 0x50, 0x52, 0x45, 0x43, 0x5f, 0x53, 0x51, 0x52, 0x54
        /*001b*/ 	.byte	0x00
.L_1:


//--------------------- .nv.constant0.triton_poi_fused__native_batch_norm_legit_no_training_convolution_elu_0 --------------------------
	.section	.nv.constant0.triton_poi_fused__native_batch_norm_legit_no_training_convolution_elu_0,"a",@progbits
	.sectionflags	@""
	.align	4
.nv.constant0.triton_poi_fused__native_batch_norm_legit_no_training_convolution_elu_0:
	.zero		588
